//
// Generated by NVIDIA NVVM Compiler
//
// Compiler Build ID: CL-36424714
// Cuda compilation tools, release 13.0, V13.0.88
// Based on NVVM 20.0.0
//

.version 9.0
.target sm_100
.address_size 64

	// .globl	_Z13vecadd_kernelPfS_S_i
.extern .func  (.param .b32 func_retval0) vprintf
(
	.param .b64 vprintf_param_0,
	.param .b64 vprintf_param_1
)
;
.global .align 1 .b8 $str[13] = {122, 91, 37, 52, 100, 93, 32, 61, 32, 37, 102, 10};

.visible .entry _Z13vecadd_kernelPfS_S_i(
	.param .u64 .ptr .align 1 _Z13vecadd_kernelPfS_S_i_param_0,
	.param .u64 .ptr .align 1 _Z13vecadd_kernelPfS_S_i_param_1,
	.param .u64 .ptr .align 1 _Z13vecadd_kernelPfS_S_i_param_2,
	.param .u32 _Z13vecadd_kernelPfS_S_i_param_3
)
{
	.local .align 16 .b8 	__local_depot0[16];
	.reg .b64 	%SP;
	.reg .b64 	%SPL;
	.reg .pred 	%p<3>;
	.reg .b32 	%r<8>;
	.reg .b32 	%f<4>;
	.reg .b64 	%rd<15>;
	.reg .b64 	%fd<2>;

	mov.u64 	%SPL, __local_depot0;
	cvta.local.u64 	%SP, %SPL;
	ld.param.u64 	%rd1, [_Z13vecadd_kernelPfS_S_i_param_0];
	ld.param.u64 	%rd2, [_Z13vecadd_kernelPfS_S_i_param_1];
	ld.param.u64 	%rd3, [_Z13vecadd_kernelPfS_S_i_param_2];
	ld.param.u32 	%r2, [_Z13vecadd_kernelPfS_S_i_param_3];
	mov.u32 	%r3, %ctaid.x;
	mov.u32 	%r4, %ntid.x;
	mov.u32 	%r5, %tid.x;
	mad.lo.s32 	%r1, %r3, %r4, %r5;
	setp.ge.s32 	%p1, %r1, %r2;
	@%p1 bra 	$L__BB0_3;
	cvta.to.global.u64 	%rd4, %rd3;
	cvta.to.global.u64 	%rd5, %rd1;
	cvta.to.global.u64 	%rd6, %rd2;
	mul.wide.s32 	%rd7, %r1, 4;
	add.s64 	%rd8, %rd5, %rd7;
	ld.global.f32 	%f2, [%rd8];
	add.s64 	%rd9, %rd6, %rd7;
	ld.global.f32 	%f3, [%rd9];
	add.f32 	%f1, %f2, %f3;
	add.s64 	%rd10, %rd4, %rd7;
	st.global.f32 	[%rd10], %f1;
	setp.gt.s32 	%p2, %r1, 49;
	@%p2 bra 	$L__BB0_3;
	add.u64 	%rd11, %SP, 0;
	add.u64 	%rd12, %SPL, 0;
	cvt.f64.f32 	%fd1, %f1;
	st.local.u32 	[%rd12], %r1;
	st.local.f64 	[%rd12+8], %fd1;
	mov.u64 	%rd13, $str;
	cvta.global.u64 	%rd14, %rd13;
	{ // callseq 0, 0
	.param .b64 param0;
	st.param.b64 	[param0], %rd14;
	.param .b64 param1;
	st.param.b64 	[param1], %rd11;
	.param .b32 retval0;
	call.uni (retval0), 
	vprintf, 
	(
	param0, 
	param1
	);
	ld.param.b32 	%r6, [retval0];
	} // callseq 0
$L__BB0_3:
	ret;

}


// ===== COMPILED SASS (sm_100) =====

	.target	sm_100

	.elftype	@"ET_EXEC"


//--------------------- .note.nv.tkinfo           --------------------------
	.section	.note.nv.tkinfo,"",@"SHT_NOTE"
	.sectionflags	@"SHF_NOTE_NV_TKINFO"
	.tkinfo
        /*0018*/ 	.word	0x00000002
        /*0030*/ 	.string	""
        /*0030*/ 	.string	"ptxas"
        /*0030*/ 	.string	"Cuda compilation tools, release 13.0, V13.0.88"
        /*0030*/ 	.string	"Build cuda_13.0.r13.0/compiler.36424714_0"
        /*0030*/ 	.string	"-arch sm_100 -m 64 "



//--------------------- .note.nv.cuinfo           --------------------------
	.section	.note.nv.cuinfo,"",@"SHT_NOTE"
	.sectionflags	@"SHF_NOTE_NV_CUINFO"
        /*0018*/ 	.short	0x0002
        /*001a*/ 	.short	0x0064
        /*001c*/ 	.short	0x0082
	.zero		2


//--------------------- .nv.info                  --------------------------
	.section	.nv.info,"",@"SHT_CUDA_INFO"
	.align	4


	//----- nvinfo : EIATTR_REGCOUNT
	.align		4
        /*0000*/ 	.byte	0x04, 0x2f
        /*0002*/ 	.short	(.L_2 - .L_1)
	.align		4
.L_1:
        /*0004*/ 	.word	index@(_Z13vecadd_kernelPfS_S_i)
        /*0008*/ 	.word	0x00000018


	//----- nvinfo : EIATTR_FRAME_SIZE
	.align		4
.L_2:
        /*000c*/ 	.byte	0x04, 0x11
        /*000e*/ 	.short	(.L_4 - .L_3)
	.align		4
.L_3:
        /*0010*/ 	.word	index@(_Z13vecadd_kernelPfS_S_i)
        /*0014*/ 	.word	0x00000010


	//----- nvinfo : EIATTR_MIN_STACK_SIZE
	.align		4
.L_4:
        /*0018*/ 	.byte	0x04, 0x12
        /*001a*/ 	.short	(.L_6 - .L_5)
	.align		4
.L_5:
        /*001c*/ 	.word	index@(_Z13vecadd_kernelPfS_S_i)
        /*0020*/ 	.word	0x00000010
.L_6:


//--------------------- .nv.compat                --------------------------
	.section	.nv.compat,"",@"SHT_CUDA_COMPAT_INFO"
	.align	4
        /*0000*/ 	.byte	0x02, 0x09, 0x00, 0x00, 0x02, 0x02, 0x01, 0x00, 0x02, 0x05, 0x05, 0x00, 0x03, 0x07, 0x01, 0x01
        /*0010*/ 	.byte	0x02, 0x03, 0x00, 0x00, 0x02, 0x06, 0x01, 0x00, 0x04, 0x0b, 0x08, 0x00, 0x09, 0x00, 0x00, 0x00
        /*0020*/ 	.byte	0x00, 0x00, 0x00, 0x00


//--------------------- .nv.info._Z13vecadd_kernelPfS_S_i --------------------------
	.section	.nv.info._Z13vecadd_kernelPfS_S_i,"",@"SHT_CUDA_INFO"
	.sectionflags	@""
	.align	4


	//----- nvinfo : EIATTR_CUDA_API_VERSION
	.align		4
        /*0000*/ 	.byte	0x04, 0x37
        /*0002*/ 	.short	(.L_8 - .L_7)
.L_7:
        /*0004*/ 	.word	0x00000082


	//----- nvinfo : EIATTR_KPARAM_INFO
	.align		4
.L_8:
        /*0008*/ 	.byte	0x04, 0x17
        /*000a*/ 	.short	(.L_10 - .L_9)
.L_9:
        /*000c*/ 	.word	0x00000000
        /*0010*/ 	.short	0x0003
        /*0012*/ 	.short	0x0018
        /*0014*/ 	.byte	0x00, 0xf0, 0x11, 0x00


	//----- nvinfo : EIATTR_KPARAM_INFO
	.align		4
.L_10:
        /*0018*/ 	.byte	0x04, 0x17
        /*001a*/ 	.short	(.L_12 - .L_11)
.L_11:
        /*001c*/ 	.word	0x00000000
        /*0020*/ 	.short	0x0002
        /*0022*/ 	.short	0x0010
        /*0024*/ 	.byte	0x00, 0xf5, 0x21, 0x00


	//----- nvinfo : EIATTR_KPARAM_INFO
	.align		4
.L_12:
        /*0028*/ 	.byte	0x04, 0x17
        /*002a*/ 	.short	(.L_14 - .L_13)
.L_13:
        /*002c*/ 	.word	0x00000000
        /*0030*/ 	.short	0x0001
        /*0032*/ 	.short	0x0008
        /*0034*/ 	.byte	0x00, 0xf5, 0x21, 0x00


	//----- nvinfo : EIATTR_KPARAM_INFO
	.align		4
.L_14:
        /*0038*/ 	.byte	0x04, 0x17
        /*003a*/ 	.short	(.L_16 - .L_15)
.L_15:
        /*003c*/ 	.word	0x00000000
        /*0040*/ 	.short	0x0000
        /*0042*/ 	.short	0x0000
        /*0044*/ 	.byte	0x00, 0xf5, 0x21, 0x00


	//----- nvinfo : EIATTR_SPARSE_MMA_MASK
	.align		4
.L_16:
        /*0048*/ 	.byte	0x03, 0x50
        /*004a*/ 	.short	0x0000


	//----- nvinfo : EIATTR_MAXREG_COUNT
	.align		4
        /*004c*/ 	.byte	0x03, 0x1b
        /*004e*/ 	.short	0x00ff


	//----- nvinfo : EIATTR_EXTERNS
	.align		4
        /*0050*/ 	.byte	0x04, 0x0f
        /*0052*/ 	.short	(.L_18 - .L_17)


	//   ....[0]....
	.align		4
.L_17:
        /*0054*/ 	.word	index@(vprintf)


	//----- nvinfo : EIATTR_MERCURY_ISA_VERSION
	.align		4
.L_18:
        /*0058*/ 	.byte	0x03, 0x5f
        /*005a*/ 	.short	0x0101


	//----- nvinfo : EIATTR_VRC_CTA_INIT_COUNT
	.align		4
        /*005c*/ 	.byte	0x02, 0x4a
	.zero		1
	.zero		1


	//----- nvinfo : EIATTR_SYSCALL_OFFSETS
	.align		4
        /*0060*/ 	.byte	0x04, 0x46
        /*0062*/ 	.short	(.L_20 - .L_19)


	//   ....[0]....
.L_19:
        /*0064*/ 	.word	0x00000230


	//----- nvinfo : EIATTR_EXIT_INSTR_OFFSETS
	.align		4
.L_20:
        /*0068*/ 	.byte	0x04, 0x1c
        /*006a*/ 	.short	(.L_22 - .L_21)


	//   ....[0]....
.L_21:
        /*006c*/ 	.word	0x000000c0


	//   ....[1]....
        /*0070*/ 	.word	0x00000190


	//   ....[2]....
        /*0074*/ 	.word	0x00000240


	//----- nvinfo : EIATTR_CRS_STACK_SIZE
	.align		4
.L_22:
        /*0078*/ 	.byte	0x04, 0x1e
        /*007a*/ 	.short	(.L_24 - .L_23)
.L_23:
        /*007c*/ 	.word	0x00000000


	//----- nvinfo : EIATTR_CBANK_PARAM_SIZE
	.align		4
.L_24:
        /*0080*/ 	.byte	0x03, 0x19
        /*0082*/ 	.short	0x001c


	//----- nvinfo : EIATTR_PARAM_CBANK
	.align		4
        /*0084*/ 	.byte	0x04, 0x0a
        /*0086*/ 	.short	(.L_26 - .L_25)
	.align		4
.L_25:
        /*0088*/ 	.word	index@(.nv.constant0._Z13vecadd_kernelPfS_S_i)
        /*008c*/ 	.short	0x0380
        /*008e*/ 	.short	0x001c


	//----- nvinfo : EIATTR_SW_WAR
	.align		4
.L_26:
        /*0090*/ 	.byte	0x04, 0x36
        /*0092*/ 	.short	(.L_28 - .L_27)
.L_27:
        /*0094*/ 	.word	0x00000008
.L_28:


//--------------------- .nv.callgraph             --------------------------
	.section	.nv.callgraph,"",@"SHT_CUDA_CALLGRAPH"
	.align	4
	.sectionentsize	8
	.align		4
        /*0000*/ 	.word	0x00000000
	.align		4
        /*0004*/ 	.word	0xffffffff
	.align		4
        /*0008*/ 	.word	index@(_Z13vecadd_kernelPfS_S_i)
	.align		4
        /*000c*/ 	.word	index@(vprintf)
	.align		4
        /*0010*/ 	.word	0x00000000
	.align		4
        /*0014*/ 	.word	0xfffffffe
	.align		4
        /*0018*/ 	.word	0x00000000
	.align		4
        /*001c*/ 	.word	0xfffffffd
	.align		4
        /*0020*/ 	.word	0x00000000
	.align		4
        /*0024*/ 	.word	0xfffffffc


//--------------------- .nv.constant4             --------------------------
	.section	.nv.constant4,"a",@progbits
	.align	8
	.align		8
.nv.constant4:
        /*0000*/ 	.dword	vprintf
	.align		8
        /*0008*/ 	.dword	$str


//--------------------- .text._Z13vecadd_kernelPfS_S_i --------------------------
	.section	.text._Z13vecadd_kernelPfS_S_i,"ax",@progbits
	.align	128
        .global         _Z13vecadd_kernelPfS_S_i
        .type           _Z13vecadd_kernelPfS_S_i,@function
        .size           _Z13vecadd_kernelPfS_S_i,(.L_x_2 - _Z13vecadd_kernelPfS_S_i)
        .other          _Z13vecadd_kernelPfS_S_i,@"STO_CUDA_ENTRY STV_DEFAULT"
_Z13vecadd_kernelPfS_S_i:
.text._Z13vecadd_kernelPfS_S_i:
[----:B------:R-:W0:Y:S01]  /*0000*/  LDC R1, c[0x0][0x37c] ;  /* 0x0000df00ff017b82 */ /* 0x000e220000000800 */
[----:B------:R-:W1:Y:S01]  /*0010*/  S2R R3, SR_TID.X ;  /* 0x0000000000037919 */ /* 0x000e620000002100 */
[----:B------:R-:W2:Y:S06]  /*0020*/  LDCU UR5, c[0x0][0x2fc] ;  /* 0x00005f80ff0577ac */ /* 0x000eac0008000800 */
[----:B------:R-:W1:Y:S01]  /*0030*/  S2UR UR6, SR_CTAID.X ;  /* 0x00000000000679c3 */ /* 0x000e620000002500 */
[----:B0-----:R-:W-:Y:S01]  /*0040*/  VIADD R1, R1, 0xfffffff0 ;  /* 0xfffffff001017836 */ /* 0x001fe20000000000 */
[----:B------:R-:W0:Y:S01]  /*0050*/  LDCU UR7, c[0x0][0x398] ;  /* 0x00007300ff0777ac */ /* 0x000e220008000800 */
[----:B------:R-:W3:Y:S05]  /*0060*/  LDCU UR4, c[0x0][0x2f8] ;  /* 0x00005f00ff0477ac */ /* 0x000eea0008000800 */
[----:B------:R-:W1:Y:S01]  /*0070*/  LDC R0, c[0x0][0x360] ;  /* 0x0000d800ff007b82 */ /* 0x000e620000000800 */
[----:B---3--:R-:W-:-:S05]  /*0080*/  IADD3 R6, P1, PT, R1, UR4, RZ ;  /* 0x0000000401067c10 */ /* 0x008fca000ff3e0ff */
[----:B--2---:R-:W-:Y:S02]  /*0090*/  IMAD.X R7, RZ, RZ, UR5, P1 ;  /* 0x00000005ff077e24 */ /* 0x004fe400088e06ff */
[----:B-1----:R-:W-:-:S05]  /*00a0*/  IMAD R0, R0, UR6, R3 ;  /* 0x0000000600007c24 */ /* 0x002fca000f8e0203 */
[----:B0-----:R-:W-:-:S13]  /*00b0*/  ISETP.GE.AND P0, PT, R0, UR7, PT ;  /* 0x0000000700007c0c */ /* 0x001fda000bf06270 */
[----:B------:R-:W-:Y:S05]  /*00c0*/  @P0 EXIT ;  /* 0x000000000000094d */ /* 0x000fea0003800000 */
[----:B------:R-:W0:Y:S01]  /*00d0*/  LDC.64 R8, c[0x0][0x388] ;  /* 0x0000e200ff087b82 */ /* 0x000e220000000a00 */
[----:B------:R-:W1:Y:S07]  /*00e0*/  LDCU.64 UR4, c[0x0][0x358] ;  /* 0x00006b00ff0477ac */ /* 0x000e6e0008000a00 */
[----:B------:R-:W2:Y:S08]  /*00f0*/  LDC.64 R4, c[0x0][0x380] ;  /* 0x0000e000ff047b82 */ /* 0x000eb00000000a00 */
[----:B------:R-:W3:Y:S01]  /*0100*/  LDC.64 R10, c[0x0][0x390] ;  /* 0x0000e400ff0a7b82 */ /* 0x000ee20000000a00 */
[----:B0-----:R-:W-:-:S06]  /*0110*/  IMAD.WIDE R8, R0, 0x4, R8 ;  /* 0x0000000400087825 */ /* 0x001fcc00078e0208 */
[----:B-1----:R-:W4:Y:S01]  /*0120*/  LDG.E R9, desc[UR4][R8.64] ;  /* 0x0000000408097981 */ /* 0x002f22000c1e1900 */
[----:B--2---:R-:W-:-:S05]  /*0130*/  IMAD.WIDE R4, R0, 0x4, R4 ;  /* 0x0000000400047825 */ /* 0x004fca00078e0204 */
[----:B------:R-:W4:Y:S01]  /*0140*/  LDG.E R2, desc[UR4][R4.64] ;  /* 0x0000000404027981 */ /* 0x000f22000c1e1900 */
[C---:B------:R-:W-:Y:S01]  /*0150*/  ISETP.GT.AND P0, PT, R0.reuse, 0x31, PT ;  /* 0x000000310000780c */ /* 0x040fe20003f04270 */
[----:B---3--:R-:W-:-:S04]  /*0160*/  IMAD.WIDE R10, R0, 0x4, R10 ;  /* 0x00000004000a7825 */ /* 0x008fc800078e020a */
[----:B----4-:R-:W-:-:S05]  /*0170*/  FADD R2, R2, R9 ;  /* 0x0000000902027221 */ /* 0x010fca0000000000 */
[----:B------:R0:W-:Y:S03]  /*0180*/  STG.E desc[UR4][R10.64], R2 ;  /* 0x000000020a007986 */ /* 0x0001e6000c101904 */
[----:B------:R-:W-:Y:S05]  /*0190*/  @P0 EXIT ;  /* 0x000000000000094d */ /* 0x000fea0003800000 */
[----:B0-----:R-:W0:Y:S01]  /*01a0*/  F2F.F64.F32 R2, R2 ;  /* 0x0000000200027310 */ /* 0x001e220000201800 */
[----:B------:R-:W-:Y:S01]  /*01b0*/  MOV R8, 0x0 ;  /* 0x0000000000087802 */ /* 0x000fe20000000f00 */
[----:B------:R1:W-:Y:S01]  /*01c0*/  STL [R1], R0 ;  /* 0x0000000001007387 */ /* 0x0003e20000100800 */
[----:B------:R-:W2:Y:S04]  /*01d0*/  LDCU.64 UR4, c[0x4][0x8] ;  /* 0x01000100ff0477ac */ /* 0x000ea80008000a00 */
[----:B------:R-:W3:Y:S01]  /*01e0*/  LDC.64 R8, c[0x4][R8] ;  /* 0x0100000008087b82 */ /* 0x000ee20000000a00 */
[----:B0-----:R1:W-:Y:S01]  /*01f0*/  STL.64 [R1+0x8], R2 ;  /* 0x0000080201007387 */ /* 0x0013e20000100a00 */
[----:B--2---:R-:W-:Y:S02]  /*0200*/  MOV R4, UR4 ;  /* 0x0000000400047c02 */ /* 0x004fe40008000f00 */
[----:B------:R-:W-:-:S07]  /*0210*/  MOV R5, UR5 ;  /* 0x0000000500057c02 */ /* 0x000fce0008000f00 */
[----:B------:R-:W-:-:S07]  /*0220*/  LEPC R20, `(.L_x_0) ;  /* 0x000000001014794e */ /* 0x000fce0000000000 */
[----:B-1-3--:R-:W-:Y:S05]  /*0230*/  CALL.ABS.NOINC R8 ;  /* 0x0000000008007343 */ /* 0x00afea0003c00000 */
.L_x_0:
[----:B------:R-:W-:Y:S05]  /*0240*/  EXIT ;  /* 0x000000000000794d */ /* 0x000fea0003800000 */
.L_x_1:
[----:B------:R-:W-:-:S00]  /*0250*/  BRA `(.L_x_1) ;  /* 0xfffffffc00fc7947 */ /* 0x000fc0000383ffff */
[----:B------:R-:W-:-:S00]  /*0260*/  NOP ;  /* 0x0000000000007918 */ /* 0x000fc00000000000 */
        /* <DEDUP_REMOVED lines=9> */
.L_x_2:


//--------------------- .nv.global.init           --------------------------
	.section	.nv.global.init,"aw",@progbits
.nv.global.init:
	.type		$str,@object
	.size		$str,(.L_0 - $str)
$str:
        /*0000*/ 	.byte	0x7a, 0x5b, 0x25, 0x34, 0x64, 0x5d, 0x20, 0x3d, 0x20, 0x25, 0x66, 0x0a, 0x00
.L_0:


//--------------------- .nv.shared.reserved.0     --------------------------
	.section	.nv.shared.reserved.0,"aw",@nobits
	.weak		__nv_reservedSMEM_offset_0_alias
	.size		__nv_reservedSMEM_offset_0_alias, 0, 64
	.other		__nv_reservedSMEM_offset_0_alias,@"STO_CUDA_RESERVED_SHARED STV_DEFAULT"
__nv_reservedSMEM_offset_0_alias:
	.zero		0
	.zero		64


//--------------------- .nv.constant0._Z13vecadd_kernelPfS_S_i --------------------------
	.section	.nv.constant0._Z13vecadd_kernelPfS_S_i,"a",@progbits
	.sectionflags	@""
	.align	4
.nv.constant0._Z13vecadd_kernelPfS_S_i:
	.zero		924


//--------------------- SYMBOLS --------------------------

	.type		.nv.reservedSmem.offset0,@object
	.size		.nv.reservedSmem.offset0,0x4
	.type		vprintf,@function
